//
// Generated by NVIDIA NVVM Compiler
//
// Compiler Build ID: CL-36424714
// Cuda compilation tools, release 13.0, V13.0.88
// Based on NVVM 20.0.0
//

.version 9.0
.target sm_100
.address_size 64

	// .globl	_Z6insertPii

.visible .entry _Z6insertPii(
	.param .u64 .ptr .align 1 _Z6insertPii_param_0,
	.param .u32 _Z6insertPii_param_1
)
{
	.reg .pred 	%p<27>;
	.reg .b32 	%r<70>;
	.reg .b64 	%rd<13>;

	ld.param.u64 	%rd8, [_Z6insertPii_param_0];
	ld.param.u32 	%r45, [_Z6insertPii_param_1];
	cvta.to.global.u64 	%rd1, %rd8;
	mov.u32 	%r46, %ctaid.x;
	mov.u32 	%r47, %ntid.x;
	mov.u32 	%r48, %tid.x;
	mad.lo.s32 	%r49, %r46, %r47, %r48;
	add.s32 	%r1, %r45, -1;
	setp.ge.s32 	%p1, %r49, %r1;
	setp.lt.s32 	%p2, %r45, 2;
	or.pred  	%p3, %p1, %p2;
	@%p3 bra 	$L__BB0_39;
	add.s32 	%r51, %r45, -2;
	and.b32  	%r2, %r1, 7;
	setp.lt.u32 	%p4, %r51, 7;
	mov.b32 	%r67, 0;
	@%p4 bra 	$L__BB0_20;
	and.b32  	%r67, %r1, -8;
	ld.global.u32 	%r54, [%rd1];
	neg.s32 	%r53, %r67;
	add.s64 	%rd12, %rd1, 16;
$L__BB0_3:
	.pragma "nounroll";
	ld.global.u32 	%r55, [%rd12+-12];
	setp.le.s32 	%p5, %r54, %r55;
	@%p5 bra 	$L__BB0_5;
	st.global.u32 	[%rd12+-16], %r55;
	st.global.u32 	[%rd12+-12], %r54;
	mov.u32 	%r55, %r54;
$L__BB0_5:
	ld.global.u32 	%r56, [%rd12+-8];
	setp.le.s32 	%p6, %r55, %r56;
	@%p6 bra 	$L__BB0_7;
	st.global.u32 	[%rd12+-12], %r56;
	st.global.u32 	[%rd12+-8], %r55;
	mov.u32 	%r56, %r55;
$L__BB0_7:
	ld.global.u32 	%r57, [%rd12+-4];
	setp.le.s32 	%p7, %r56, %r57;
	@%p7 bra 	$L__BB0_9;
	st.global.u32 	[%rd12+-8], %r57;
	st.global.u32 	[%rd12+-4], %r56;
	mov.u32 	%r57, %r56;
$L__BB0_9:
	ld.global.u32 	%r58, [%rd12];
	setp.le.s32 	%p8, %r57, %r58;
	@%p8 bra 	$L__BB0_11;
	st.global.u32 	[%rd12+-4], %r58;
	st.global.u32 	[%rd12], %r57;
	mov.u32 	%r58, %r57;
$L__BB0_11:
	ld.global.u32 	%r59, [%rd12+4];
	setp.le.s32 	%p9, %r58, %r59;
	@%p9 bra 	$L__BB0_13;
	st.global.u32 	[%rd12], %r59;
	st.global.u32 	[%rd12+4], %r58;
	mov.u32 	%r59, %r58;
$L__BB0_13:
	ld.global.u32 	%r60, [%rd12+8];
	setp.le.s32 	%p10, %r59, %r60;
	@%p10 bra 	$L__BB0_15;
	st.global.u32 	[%rd12+4], %r60;
	st.global.u32 	[%rd12+8], %r59;
	mov.u32 	%r60, %r59;
$L__BB0_15:
	ld.global.u32 	%r61, [%rd12+12];
	setp.le.s32 	%p11, %r60, %r61;
	@%p11 bra 	$L__BB0_17;
	st.global.u32 	[%rd12+8], %r61;
	st.global.u32 	[%rd12+12], %r60;
	mov.u32 	%r61, %r60;
$L__BB0_17:
	ld.global.u32 	%r54, [%rd12+16];
	setp.le.s32 	%p12, %r61, %r54;
	@%p12 bra 	$L__BB0_19;
	st.global.u32 	[%rd12+12], %r54;
	st.global.u32 	[%rd12+16], %r61;
	mov.u32 	%r54, %r61;
$L__BB0_19:
	add.s32 	%r53, %r53, 8;
	add.s64 	%rd12, %rd12, 32;
	setp.ne.s32 	%p13, %r53, 0;
	@%p13 bra 	$L__BB0_3;
$L__BB0_20:
	setp.eq.s32 	%p14, %r2, 0;
	@%p14 bra 	$L__BB0_39;
	and.b32  	%r26, %r1, 3;
	setp.lt.u32 	%p15, %r2, 4;
	@%p15 bra 	$L__BB0_30;
	mul.wide.u32 	%rd9, %r67, 4;
	add.s64 	%rd5, %rd1, %rd9;
	ld.global.u32 	%r27, [%rd5];
	ld.global.u32 	%r64, [%rd5+4];
	setp.le.s32 	%p16, %r27, %r64;
	@%p16 bra 	$L__BB0_24;
	st.global.u32 	[%rd5], %r64;
	st.global.u32 	[%rd5+4], %r27;
	mov.u32 	%r64, %r27;
$L__BB0_24:
	ld.global.u32 	%r65, [%rd5+8];
	setp.le.s32 	%p17, %r64, %r65;
	@%p17 bra 	$L__BB0_26;
	st.global.u32 	[%rd5+4], %r65;
	st.global.u32 	[%rd5+8], %r64;
	mov.u32 	%r65, %r64;
$L__BB0_26:
	ld.global.u32 	%r66, [%rd5+12];
	setp.le.s32 	%p18, %r65, %r66;
	@%p18 bra 	$L__BB0_28;
	st.global.u32 	[%rd5+8], %r66;
	st.global.u32 	[%rd5+12], %r65;
	mov.u32 	%r66, %r65;
$L__BB0_28:
	add.s32 	%r67, %r67, 4;
	ld.global.u32 	%r35, [%rd5+16];
	setp.le.s32 	%p19, %r66, %r35;
	@%p19 bra 	$L__BB0_30;
	st.global.u32 	[%rd5+12], %r35;
	st.global.u32 	[%rd5+16], %r66;
$L__BB0_30:
	setp.eq.s32 	%p20, %r26, 0;
	@%p20 bra 	$L__BB0_39;
	setp.eq.s32 	%p21, %r26, 1;
	@%p21 bra 	$L__BB0_36;
	mul.wide.u32 	%rd10, %r67, 4;
	add.s64 	%rd6, %rd1, %rd10;
	ld.global.u32 	%r37, [%rd6];
	ld.global.u32 	%r68, [%rd6+4];
	setp.le.s32 	%p22, %r37, %r68;
	@%p22 bra 	$L__BB0_34;
	st.global.u32 	[%rd6], %r68;
	st.global.u32 	[%rd6+4], %r37;
	mov.u32 	%r68, %r37;
$L__BB0_34:
	add.s32 	%r67, %r67, 2;
	ld.global.u32 	%r41, [%rd6+8];
	setp.le.s32 	%p23, %r68, %r41;
	@%p23 bra 	$L__BB0_36;
	st.global.u32 	[%rd6+4], %r41;
	st.global.u32 	[%rd6+8], %r68;
$L__BB0_36:
	and.b32  	%r52, %r1, 1;
	setp.eq.b32 	%p24, %r52, 1;
	not.pred 	%p25, %p24;
	@%p25 bra 	$L__BB0_39;
	mul.wide.u32 	%rd11, %r67, 4;
	add.s64 	%rd7, %rd1, %rd11;
	ld.global.u32 	%r43, [%rd7];
	ld.global.u32 	%r44, [%rd7+4];
	setp.le.s32 	%p26, %r43, %r44;
	@%p26 bra 	$L__BB0_39;
	st.global.u32 	[%rd7], %r44;
	st.global.u32 	[%rd7+4], %r43;
$L__BB0_39:
	ret;

}


// ===== COMPILED SASS (sm_100) =====

	.target	sm_100

	.elftype	@"ET_EXEC"


//--------------------- .note.nv.tkinfo           --------------------------
	.section	.note.nv.tkinfo,"",@"SHT_NOTE"
	.sectionflags	@"SHF_NOTE_NV_TKINFO"
	.tkinfo
        /*0018*/ 	.word	0x00000002
        /*0030*/ 	.string	""
        /*0030*/ 	.string	"ptxas"
        /*0030*/ 	.string	"Cuda compilation tools, release 13.0, V13.0.88"
        /*0030*/ 	.string	"Build cuda_13.0.r13.0/compiler.36424714_0"
        /*0030*/ 	.string	"-arch sm_100 -m 64 "



//--------------------- .note.nv.cuinfo           --------------------------
	.section	.note.nv.cuinfo,"",@"SHT_NOTE"
	.sectionflags	@"SHF_NOTE_NV_CUINFO"
        /*0018*/ 	.short	0x0002
        /*001a*/ 	.short	0x0064
        /*001c*/ 	.short	0x0082
	.zero		2


//--------------------- .nv.info                  --------------------------
	.section	.nv.info,"",@"SHT_CUDA_INFO"
	.align	4


	//----- nvinfo : EIATTR_REGCOUNT
	.align		4
        /*0000*/ 	.byte	0x04, 0x2f
        /*0002*/ 	.short	(.L_1 - .L_0)
	.align		4
.L_0:
        /*0004*/ 	.word	index@(_Z6insertPii)
        /*0008*/ 	.word	0x00000014


	//----- nvinfo : EIATTR_FRAME_SIZE
	.align		4
.L_1:
        /*000c*/ 	.byte	0x04, 0x11
        /*000e*/ 	.short	(.L_3 - .L_2)
	.align		4
.L_2:
        /*0010*/ 	.word	index@(_Z6insertPii)
        /*0014*/ 	.word	0x00000000


	//----- nvinfo : EIATTR_MIN_STACK_SIZE
	.align		4
.L_3:
        /*0018*/ 	.byte	0x04, 0x12
        /*001a*/ 	.short	(.L_5 - .L_4)
	.align		4
.L_4:
        /*001c*/ 	.word	index@(_Z6insertPii)
        /*0020*/ 	.word	0x00000000
.L_5:


//--------------------- .nv.compat                --------------------------
	.section	.nv.compat,"",@"SHT_CUDA_COMPAT_INFO"
	.align	4
        /*0000*/ 	.byte	0x02, 0x09, 0x00, 0x00, 0x02, 0x02, 0x01, 0x00, 0x02, 0x05, 0x05, 0x00, 0x03, 0x07, 0x01, 0x01
        /*0010*/ 	.byte	0x02, 0x03, 0x00, 0x00, 0x02, 0x06, 0x01, 0x00, 0x04, 0x0b, 0x08, 0x00, 0x09, 0x00, 0x00, 0x00
        /*0020*/ 	.byte	0x00, 0x00, 0x00, 0x00


//--------------------- .nv.info._Z6insertPii     --------------------------
	.section	.nv.info._Z6insertPii,"",@"SHT_CUDA_INFO"
	.sectionflags	@""
	.align	4


	//----- nvinfo : EIATTR_CUDA_API_VERSION
	.align		4
        /*0000*/ 	.byte	0x04, 0x37
        /*0002*/ 	.short	(.L_7 - .L_6)
.L_6:
        /*0004*/ 	.word	0x00000082


	//----- nvinfo : EIATTR_KPARAM_INFO
	.align		4
.L_7:
        /*0008*/ 	.byte	0x04, 0x17
        /*000a*/ 	.short	(.L_9 - .L_8)
.L_8:
        /*000c*/ 	.word	0x00000000
        /*0010*/ 	.short	0x0001
        /*0012*/ 	.short	0x0008
        /*0014*/ 	.byte	0x00, 0xf0, 0x11, 0x00


	//----- nvinfo : EIATTR_KPARAM_INFO
	.align		4
.L_9:
        /*0018*/ 	.byte	0x04, 0x17
        /*001a*/ 	.short	(.L_11 - .L_10)
.L_10:
        /*001c*/ 	.word	0x00000000
        /*0020*/ 	.short	0x0000
        /*0022*/ 	.short	0x0000
        /*0024*/ 	.byte	0x00, 0xf5, 0x21, 0x00


	//----- nvinfo : EIATTR_SPARSE_MMA_MASK
	.align		4
.L_11:
        /*0028*/ 	.byte	0x03, 0x50
        /*002a*/ 	.short	0x0000


	//----- nvinfo : EIATTR_MAXREG_COUNT
	.align		4
        /*002c*/ 	.byte	0x03, 0x1b
        /*002e*/ 	.short	0x00ff


	//----- nvinfo : EIATTR_MERCURY_ISA_VERSION
	.align		4
        /*0030*/ 	.byte	0x03, 0x5f
        /*0032*/ 	.short	0x0101


	//----- nvinfo : EIATTR_VRC_CTA_INIT_COUNT
	.align		4
        /*0034*/ 	.byte	0x02, 0x4a
	.zero		1
	.zero		1


	//----- nvinfo : EIATTR_EXIT_INSTR_OFFSETS
	.align		4
        /*0038*/ 	.byte	0x04, 0x1c
        /*003a*/ 	.short	(.L_13 - .L_12)


	//   ....[0]....
.L_12:
        /*003c*/ 	.word	0x00000090


	//   ....[1]....
        /*0040*/ 	.word	0x00000490


	//   ....[2]....
        /*0044*/ 	.word	0x00000650


	//   ....[3]....
        /*0048*/ 	.word	0x00000770


	//   ....[4]....
        /*004c*/ 	.word	0x000007d0


	//   ....[5]....
        /*0050*/ 	.word	0x00000800


	//----- nvinfo : EIATTR_CBANK_PARAM_SIZE
	.align		4
.L_13:
        /*0054*/ 	.byte	0x03, 0x19
        /*0056*/ 	.short	0x000c


	//----- nvinfo : EIATTR_PARAM_CBANK
	.align		4
        /*0058*/ 	.byte	0x04, 0x0a
        /*005a*/ 	.short	(.L_15 - .L_14)
	.align		4
.L_14:
        /*005c*/ 	.word	index@(.nv.constant0._Z6insertPii)
        /*0060*/ 	.short	0x0380
        /*0062*/ 	.short	0x000c


	//----- nvinfo : EIATTR_SW_WAR
	.align		4
.L_15:
        /*0064*/ 	.byte	0x04, 0x36
        /*0066*/ 	.short	(.L_17 - .L_16)
.L_16:
        /*0068*/ 	.word	0x00000008
.L_17:


//--------------------- .nv.callgraph             --------------------------
	.section	.nv.callgraph,"",@"SHT_CUDA_CALLGRAPH"
	.align	4
	.sectionentsize	8
	.align		4
        /*0000*/ 	.word	0x00000000
	.align		4
        /*0004*/ 	.word	0xffffffff
	.align		4
        /*0008*/ 	.word	0x00000000
	.align		4
        /*000c*/ 	.word	0xfffffffe
	.align		4
        /*0010*/ 	.word	0x00000000
	.align		4
        /*0014*/ 	.word	0xfffffffd
	.align		4
        /*0018*/ 	.word	0x00000000
	.align		4
        /*001c*/ 	.word	0xfffffffc


//--------------------- .text._Z6insertPii        --------------------------
	.section	.text._Z6insertPii,"ax",@progbits
	.align	128
        .global         _Z6insertPii
        .type           _Z6insertPii,@function
        .size           _Z6insertPii,(.L_x_5 - _Z6insertPii)
        .other          _Z6insertPii,@"STO_CUDA_ENTRY STV_DEFAULT"
_Z6insertPii:
.text._Z6insertPii:
[----:B------:R-:W-:Y:S01]  /*0000*/  LDC R1, c[0x0][0x37c] ;  /* 0x0000df00ff017b82 */ /* 0x000fe20000000800 */
[----:B------:R-:W0:Y:S07]  /*0010*/  S2R R0, SR_TID.X ;  /* 0x0000000000007919 */ /* 0x000e2e0000002100 */
[----:B------:R-:W0:Y:S08]  /*0020*/  S2UR UR4, SR_CTAID.X ;  /* 0x00000000000479c3 */ /* 0x000e300000002500 */
[----:B------:R-:W0:Y:S08]  /*0030*/  LDC R3, c[0x0][0x360] ;  /* 0x0000d800ff037b82 */ /* 0x000e300000000800 */
[----:B------:R-:W1:Y:S01]  /*0040*/  LDC R4, c[0x0][0x388] ;  /* 0x0000e200ff047b82 */ /* 0x000e620000000800 */
[----:B0-----:R-:W-:-:S02]  /*0050*/  IMAD R3, R3, UR4, R0 ;  /* 0x0000000403037c24 */ /* 0x001fc4000f8e0200 */
[C---:B-1----:R-:W-:Y:S01]  /*0060*/  VIADD R2, R4.reuse, 0xffffffff ;  /* 0xffffffff04027836 */ /* 0x042fe20000000000 */
[----:B------:R-:W-:-:S04]  /*0070*/  ISETP.GE.AND P0, PT, R4, 0x2, PT ;  /* 0x000000020400780c */ /* 0x000fc80003f06270 */
[----:B------:R-:W-:-:S13]  /*0080*/  ISETP.GE.OR P0, PT, R3, R2, !P0 ;  /* 0x000000020300720c */ /* 0x000fda0004706670 */
[----:B------:R-:W-:Y:S05]  /*0090*/  @P0 EXIT ;  /* 0x000000000000094d */ /* 0x000fea0003800000 */
[----:B------:R-:W-:Y:S01]  /*00a0*/  VIADD R0, R4, 0xfffffffe ;  /* 0xfffffffe04007836 */ /* 0x000fe20000000000 */
[----:B------:R-:W-:Y:S01]  /*00b0*/  LOP3.LUT R12, R2, 0x7, RZ, 0xc0, !PT ;  /* 0x00000007020c7812 */ /* 0x000fe200078ec0ff */
[----:B------:R-:W0:Y:S03]  /*00c0*/  LDCU.64 UR6, c[0x0][0x358] ;  /* 0x00006b00ff0677ac */ /* 0x000e260008000a00 */
[----:B------:R-:W-:Y:S01]  /*00d0*/  ISETP.GE.U32.AND P1, PT, R0, 0x7, PT ;  /* 0x000000070000780c */ /* 0x000fe20003f26070 */
[----:B------:R-:W-:Y:S01]  /*00e0*/  IMAD.MOV.U32 R0, RZ, RZ, RZ ;  /* 0x000000ffff007224 */ /* 0x000fe200078e00ff */
[----:B------:R-:W-:-:S11]  /*00f0*/  ISETP.NE.AND P0, PT, R12, RZ, PT ;  /* 0x000000ff0c00720c */ /* 0x000fd60003f05270 */
[----:B------:R-:W-:Y:S05]  /*0100*/  @!P1 BRA `(.L_x_0) ;  /* 0x0000000000e09947 */ /* 0x000fea0003800000 */
[----:B------:R-:W0:Y:S01]  /*0110*/  LDC.64 R4, c[0x0][0x380] ;  /* 0x0000e000ff047b82 */ /* 0x000e220000000a00 */
[----:B------:R-:W1:Y:S01]  /*0120*/  LDCU.64 UR4, c[0x0][0x380] ;  /* 0x00007000ff0477ac */ /* 0x000e620008000a00 */
[----:B0-----:R0:W5:Y:S01]  /*0130*/  LDG.E R3, desc[UR6][R4.64] ;  /* 0x0000000604037981 */ /* 0x001162000c1e1900 */
[----:B-1----:R-:W-:Y:S01]  /*0140*/  UIADD3 UR4, UP0, UPT, UR4, 0x10, URZ ;  /* 0x0000001004047890 */ /* 0x002fe2000ff1e0ff */
[----:B------:R-:W-:-:S03]  /*0150*/  LOP3.LUT R0, R2, 0xfffffff8, RZ, 0xc0, !PT ;  /* 0xfffffff802007812 */ /* 0x000fc600078ec0ff */
[----:B------:R-:W-:Y:S02]  /*0160*/  UIADD3.X UR5, UPT, UPT, URZ, UR5, URZ, UP0, !UPT ;  /* 0x00000005ff057290 */ /* 0x000fe400087fe4ff */
[----:B------:R-:W-:Y:S02]  /*0170*/  IMAD.MOV R6, RZ, RZ, -R0 ;  /* 0x000000ffff067224 */ /* 0x000fe400078e0a00 */
[----:B------:R-:W-:Y:S02]  /*0180*/  IMAD.U32 R7, RZ, RZ, UR4 ;  /* 0x00000004ff077e24 */ /* 0x000fe4000f8e00ff */
[----:B0-----:R-:W-:-:S07]  /*0190*/  IMAD.U32 R10, RZ, RZ, UR5 ;  /* 0x00000005ff0a7e24 */ /* 0x001fce000f8e00ff */
.L_x_1:
[----:B-1----:R-:W-:Y:S02]  /*01a0*/  IMAD.MOV.U32 R4, RZ, RZ, R7 ;  /* 0x000000ffff047224 */ /* 0x002fe400078e0007 */
[----:B------:R-:W-:-:S05]  /*01b0*/  IMAD.MOV.U32 R5, RZ, RZ, R10 ;  /* 0x000000ffff057224 */ /* 0x000fca00078e000a */
[----:B------:R-:W2:Y:S04]  /*01c0*/  LDG.E R7, desc[UR6][R4.64+-0xc] ;  /* 0xfffff40604077981 */ /* 0x000ea8000c1e1900 */
[----:B------:R-:W3:Y:S04]  /*01d0*/  LDG.E R9, desc[UR6][R4.64+-0x8] ;  /* 0xfffff80604097981 */ /* 0x000ee8000c1e1900 */
[----:B------:R-:W4:Y:S04]  /*01e0*/  LDG.E R11, desc[UR6][R4.64+-0x4] ;  /* 0xfffffc06040b7981 */ /* 0x000f28000c1e1900 */
[----:B------:R-:W4:Y:S04]  /*01f0*/  LDG.E R13, desc[UR6][R4.64] ;  /* 0x00000006040d7981 */ /* 0x000f28000c1e1900 */
[----:B------:R-:W4:Y:S04]  /*0200*/  LDG.E R15, desc[UR6][R4.64+0x4] ;  /* 0x00000406040f7981 */ /* 0x000f28000c1e1900 */
[----:B------:R-:W4:Y:S04]  /*0210*/  LDG.E R17, desc[UR6][R4.64+0x8] ;  /* 0x0000080604117981 */ /* 0x000f28000c1e1900 */
[----:B------:R-:W4:Y:S01]  /*0220*/  LDG.E R8, desc[UR6][R4.64+0xc] ;  /* 0x00000c0604087981 */ /* 0x000f22000c1e1900 */
[----:B--2--5:R-:W-:-:S13]  /*0230*/  ISETP.GT.AND P1, PT, R3, R7, PT ;  /* 0x000000070300720c */ /* 0x024fda0003f24270 */
[----:B------:R0:W-:Y:S04]  /*0240*/  @P1 STG.E desc[UR6][R4.64+-0x10], R7 ;  /* 0xfffff00704001986 */ /* 0x0001e8000c101906 */
[----:B------:R1:W-:Y:S01]  /*0250*/  @P1 STG.E desc[UR6][R4.64+-0xc], R3 ;  /* 0xfffff40304001986 */ /* 0x0003e2000c101906 */
[----:B0-----:R-:W-:-:S03]  /*0260*/  @P1 IMAD.MOV.U32 R7, RZ, RZ, R3 ;  /* 0x000000ffff071224 */ /* 0x001fc600078e0003 */
[----:B-1----:R-:W2:Y:S02]  /*0270*/  LDG.E R3, desc[UR6][R4.64+0x10] ;  /* 0x0000100604037981 */ /* 0x002ea4000c1e1900 */
[----:B---3--:R-:W-:Y:S01]  /*0280*/  ISETP.GT.AND P1, PT, R7, R9, PT ;  /* 0x000000090700720c */ /* 0x008fe20003f24270 */
[----:B------:R-:W-:-:S05]  /*0290*/  VIADD R6, R6, 0x8 ;  /* 0x0000000806067836 */ /* 0x000fca0000000000 */
[----:B------:R-:W-:-:S07]  /*02a0*/  ISETP.NE.AND P3, PT, R6, RZ, PT ;  /* 0x000000ff0600720c */ /* 0x000fce0003f65270 */
[----:B------:R0:W-:Y:S04]  /*02b0*/  @P1 STG.E desc[UR6][R4.64+-0xc], R9 ;  /* 0xfffff40904001986 */ /* 0x0001e8000c101906 */
[----:B------:R-:W-:Y:S01]  /*02c0*/  @P1 STG.E desc[UR6][R4.64+-0x8], R7 ;  /* 0xfffff80704001986 */ /* 0x000fe2000c101906 */
[----:B0-----:R-:W-:-:S05]  /*02d0*/  @P1 IMAD.MOV.U32 R9, RZ, RZ, R7 ;  /* 0x000000ffff091224 */ /* 0x001fca00078e0007 */
[----:B----4-:R-:W-:-:S13]  /*02e0*/  ISETP.GT.AND P2, PT, R9, R11, PT ;  /* 0x0000000b0900720c */ /* 0x010fda0003f44270 */
[----:B------:R0:W-:Y:S04]  /*02f0*/  @P2 STG.E desc[UR6][R4.64+-0x8], R11 ;  /* 0xfffff80b04002986 */ /* 0x0001e8000c101906 */
[----:B------:R-:W-:Y:S01]  /*0300*/  @P2 STG.E desc[UR6][R4.64+-0x4], R9 ;  /* 0xfffffc0904002986 */ /* 0x000fe2000c101906 */
[----:B0-----:R-:W-:-:S05]  /*0310*/  @P2 IMAD.MOV.U32 R11, RZ, RZ, R9 ;  /* 0x000000ffff0b2224 */ /* 0x001fca00078e0009 */
[----:B------:R-:W-:-:S13]  /*0320*/  ISETP.GT.AND P1, PT, R11, R13, PT ;  /* 0x0000000d0b00720c */ /* 0x000fda0003f24270 */
        /* <DEDUP_REMOVED lines=14> */
[----:B0-----:R-:W-:Y:S01]  /*0410*/  @P2 IMAD.MOV.U32 R8, RZ, RZ, R17 ;  /* 0x000000ffff082224 */ /* 0x001fe200078e0011 */
[----:B------:R-:W-:-:S05]  /*0420*/  IADD3 R7, P2, PT, R4, 0x20, RZ ;  /* 0x0000002004077810 */ /* 0x000fca0007f5e0ff */
[----:B------:R-:W-:Y:S01]  /*0430*/  IMAD.X R10, RZ, RZ, R5, P2 ;  /* 0x000000ffff0a7224 */ /* 0x000fe200010e0605 */
[----:B--2---:R-:W-:-:S13]  /*0440*/  ISETP.GT.AND P1, PT, R8, R3, PT ;  /* 0x000000030800720c */ /* 0x004fda0003f24270 */
[----:B------:R0:W-:Y:S04]  /*0450*/  @P1 STG.E desc[UR6][R4.64+0xc], R3 ;  /* 0x00000c0304001986 */ /* 0x0001e8000c101906 */
[----:B------:R1:W-:Y:S01]  /*0460*/  @P1 STG.E desc[UR6][R4.64+0x10], R8 ;  /* 0x0000100804001986 */ /* 0x0003e2000c101906 */
[----:B0-----:R-:W-:Y:S01]  /*0470*/  @P1 IMAD.MOV.U32 R3, RZ, RZ, R8 ;  /* 0x000000ffff031224 */ /* 0x001fe200078e0008 */
[----:B------:R-:W-:Y:S06]  /*0480*/  @P3 BRA `(.L_x_1) ;  /* 0xfffffffc00443947 */ /* 0x000fec000383ffff */
.L_x_0:
[----:B0-----:R-:W-:Y:S05]  /*0490*/  @!P0 EXIT ;  /* 0x000000000000894d */ /* 0x001fea0003800000 */
[----:B------:R-:W-:Y:S02]  /*04a0*/  ISETP.GE.U32.AND P1, PT, R12, 0x4, PT ;  /* 0x000000040c00780c */ /* 0x000fe40003f26070 */
[----:B------:R-:W-:-:S04]  /*04b0*/  LOP3.LUT R10, R2, 0x3, RZ, 0xc0, !PT ;  /* 0x00000003020a7812 */ /* 0x000fc800078ec0ff */
[----:B------:R-:W-:-:S07]  /*04c0*/  ISETP.NE.AND P0, PT, R10, RZ, PT ;  /* 0x000000ff0a00720c */ /* 0x000fce0003f05270 */
[----:B------:R-:W-:Y:S06]  /*04d0*/  @!P1 BRA `(.L_x_2) ;  /* 0x00000000005c9947 */ /* 0x000fec0003800000 */
[----:B-1----:R-:W0:Y:S02]  /*04e0*/  LDC.64 R4, c[0x0][0x380] ;  /* 0x0000e000ff047b82 */ /* 0x002e240000000a00 */
[----:B0-----:R-:W-:-:S05]  /*04f0*/  IMAD.WIDE.U32 R4, R0, 0x4, R4 ;  /* 0x0000000400047825 */ /* 0x001fca00078e0004 */
[----:B------:R-:W2:Y:S04]  /*0500*/  LDG.E R6, desc[UR6][R4.64] ;  /* 0x0000000604067981 */ /* 0x000ea8000c1e1900 */
[----:B------:R-:W2:Y:S04]  /*0510*/  LDG.E R3, desc[UR6][R4.64+0x4] ;  /* 0x0000040604037981 */ /* 0x000ea8000c1e1900 */
[----:B------:R-:W3:Y:S04]  /*0520*/  LDG.E R7, desc[UR6][R4.64+0x8] ;  /* 0x0000080604077981 */ /* 0x000ee8000c1e1900 */
[----:B------:R-:W4:Y:S04]  /*0530*/  LDG.E R9, desc[UR6][R4.64+0xc] ;  /* 0x00000c0604097981 */ /* 0x000f28000c1e1900 */
[----:B------:R-:W5:Y:S01]  /*0540*/  LDG.E R8, desc[UR6][R4.64+0x10] ;  /* 0x0000100604087981 */ /* 0x000f62000c1e1900 */
[----:B------:R-:W-:Y:S01]  /*0550*/  VIADD R0, R0, 0x4 ;  /* 0x0000000400007836 */ /* 0x000fe20000000000 */
[----:B--2---:R-:W-:-:S13]  /*0560*/  ISETP.GT.AND P1, PT, R6, R3, PT ;  /* 0x000000030600720c */ /* 0x004fda0003f24270 */
[----:B------:R0:W-:Y:S04]  /*0570*/  @P1 STG.E desc[UR6][R4.64], R3 ;  /* 0x0000000304001986 */ /* 0x0001e8000c101906 */
[----:B------:R-:W-:Y:S01]  /*0580*/  @P1 STG.E desc[UR6][R4.64+0x4], R6 ;  /* 0x0000040604001986 */ /* 0x000fe2000c101906 */
[----:B0-----:R-:W-:-:S05]  /*0590*/  @P1 IMAD.MOV.U32 R3, RZ, RZ, R6 ;  /* 0x000000ffff031224 */ /* 0x001fca00078e0006 */
[----:B---3--:R-:W-:-:S13]  /*05a0*/  ISETP.GT.AND P2, PT, R3, R7, PT ;  /* 0x000000070300720c */ /* 0x008fda0003f44270 */
[----:B------:R0:W-:Y:S04]  /*05b0*/  @P2 STG.E desc[UR6][R4.64+0x4], R7 ;  /* 0x0000040704002986 */ /* 0x0001e8000c101906 */
[----:B------:R-:W-:Y:S01]  /*05c0*/  @P2 STG.E desc[UR6][R4.64+0x8], R3 ;  /* 0x0000080304002986 */ /* 0x000fe2000c101906 */
[----:B0-----:R-:W-:-:S05]  /*05d0*/  @P2 IMAD.MOV.U32 R7, RZ, RZ, R3 ;  /* 0x000000ffff072224 */ /* 0x001fca00078e0003 */
[----:B----4-:R-:W-:-:S13]  /*05e0*/  ISETP.GT.AND P1, PT, R7, R9, PT ;  /* 0x000000090700720c */ /* 0x010fda0003f24270 */
[----:B------:R0:W-:Y:S04]  /*05f0*/  @P1 STG.E desc[UR6][R4.64+0x8], R9 ;  /* 0x0000080904001986 */ /* 0x0001e8000c101906 */
[----:B------:R2:W-:Y:S01]  /*0600*/  @P1 STG.E desc[UR6][R4.64+0xc], R7 ;  /* 0x00000c0704001986 */ /* 0x0005e2000c101906 */
[----:B0-----:R-:W-:-:S05]  /*0610*/  @P1 IMAD.MOV.U32 R9, RZ, RZ, R7 ;  /* 0x000000ffff091224 */ /* 0x001fca00078e0007 */
[----:B-----5:R-:W-:-:S13]  /*0620*/  ISETP.GT.AND P2, PT, R9, R8, PT ;  /* 0x000000080900720c */ /* 0x020fda0003f44270 */
[----:B------:R2:W-:Y:S04]  /*0630*/  @P2 STG.E desc[UR6][R4.64+0xc], R8 ;  /* 0x00000c0804002986 */ /* 0x0005e8000c101906 */
[----:B------:R2:W-:Y:S02]  /*0640*/  @P2 STG.E desc[UR6][R4.64+0x10], R9 ;  /* 0x0000100904002986 */ /* 0x0005e4000c101906 */
.L_x_2:
[----:B------:R-:W-:Y:S05]  /*0650*/  @!P0 EXIT ;  /* 0x000000000000894d */ /* 0x000fea0003800000 */
[----:B------:R-:W-:Y:S02]  /*0660*/  ISETP.NE.AND P0, PT, R10, 0x1, PT ;  /* 0x000000010a00780c */ /* 0x000fe40003f05270 */
[----:B------:R-:W-:-:S04]  /*0670*/  LOP3.LUT R2, R2, 0x1, RZ, 0xc0, !PT ;  /* 0x0000000102027812 */ /* 0x000fc800078ec0ff */
[----:B------:R-:W-:-:S07]  /*0680*/  ISETP.NE.U32.AND P2, PT, R2, 0x1, PT ;  /* 0x000000010200780c */ /* 0x000fce0003f45070 */
[----:B------:R-:W-:Y:S06]  /*0690*/  @!P0 BRA `(.L_x_3) ;  /* 0x0000000000348947 */ /* 0x000fec0003800000 */
[----:B------:R-:W0:Y:S02]  /*06a0*/  LDC.64 R2, c[0x0][0x380] ;  /* 0x0000e000ff027b82 */ /* 0x000e240000000a00 */
[----:B0-----:R-:W-:-:S05]  /*06b0*/  IMAD.WIDE.U32 R2, R0, 0x4, R2 ;  /* 0x0000000400027825 */ /* 0x001fca00078e0002 */
[----:B-12---:R-:W2:Y:S04]  /*06c0*/  LDG.E R4, desc[UR6][R2.64] ;  /* 0x0000000602047981 */ /* 0x006ea8000c1e1900 */
[----:B------:R-:W2:Y:S04]  /*06d0*/  LDG.E R5, desc[UR6][R2.64+0x4] ;  /* 0x0000040602057981 */ /* 0x000ea8000c1e1900 */
[----:B------:R-:W3:Y:S01]  /*06e0*/  LDG.E R6, desc[UR6][R2.64+0x8] ;  /* 0x0000080602067981 */ /* 0x000ee2000c1e1900 */
[----:B------:R-:W-:Y:S01]  /*06f0*/  VIADD R0, R0, 0x2 ;  /* 0x0000000200007836 */ /* 0x000fe20000000000 */
[----:B--2---:R-:W-:-:S13]  /*0700*/  ISETP.GT.AND P0, PT, R4, R5, PT ;  /* 0x000000050400720c */ /* 0x004fda0003f04270 */
[----:B------:R0:W-:Y:S04]  /*0710*/  @P0 STG.E desc[UR6][R2.64], R5 ;  /* 0x0000000502000986 */ /* 0x0001e8000c101906 */
[----:B------:R4:W-:Y:S01]  /*0720*/  @P0 STG.E desc[UR6][R2.64+0x4], R4 ;  /* 0x0000040402000986 */ /* 0x0009e2000c101906 */
[----:B0-----:R-:W-:-:S05]  /*0730*/  @P0 IMAD.MOV.U32 R5, RZ, RZ, R4 ;  /* 0x000000ffff050224 */ /* 0x001fca00078e0004 */
[----:B---3--:R-:W-:-:S13]  /*0740*/  ISETP.GT.AND P1, PT, R5, R6, PT ;  /* 0x000000060500720c */ /* 0x008fda0003f24270 */
[----:B------:R4:W-:Y:S04]  /*0750*/  @P1 STG.E desc[UR6][R2.64+0x4], R6 ;  /* 0x0000040602001986 */ /* 0x0009e8000c101906 */
[----:B------:R4:W-:Y:S02]  /*0760*/  @P1 STG.E desc[UR6][R2.64+0x8], R5 ;  /* 0x0000080502001986 */ /* 0x0009e4000c101906 */
.L_x_3:
[----:B------:R-:W-:Y:S05]  /*0770*/  @P2 EXIT ;  /* 0x000000000000294d */ /* 0x000fea0003800000 */
[----:B----4-:R-:W0:Y:S02]  /*0780*/  LDC.64 R2, c[0x0][0x380] ;  /* 0x0000e000ff027b82 */ /* 0x010e240000000a00 */
[----:B0-----:R-:W-:-:S05]  /*0790*/  IMAD.WIDE.U32 R2, R0, 0x4, R2 ;  /* 0x0000000400027825 */ /* 0x001fca00078e0002 */
[----:B-12---:R-:W2:Y:S04]  /*07a0*/  LDG.E R5, desc[UR6][R2.64] ;  /* 0x0000000602057981 */ /* 0x006ea8000c1e1900 */
[----:B------:R-:W2:Y:S02]  /*07b0*/  LDG.E R0, desc[UR6][R2.64+0x4] ;  /* 0x0000040602007981 */ /* 0x000ea4000c1e1900 */
[----:B--2---:R-:W-:-:S13]  /*07c0*/  ISETP.GT.AND P0, PT, R5, R0, PT ;  /* 0x000000000500720c */ /* 0x004fda0003f04270 */
[----:B------:R-:W-:Y:S05]  /*07d0*/  @!P0 EXIT ;  /* 0x000000000000894d */ /* 0x000fea0003800000 */
[----:B------:R-:W-:Y:S04]  /*07e0*/  STG.E desc[UR6][R2.64], R0 ;  /* 0x0000000002007986 */ /* 0x000fe8000c101906 */
[----:B------:R-:W-:Y:S01]  /*07f0*/  STG.E desc[UR6][R2.64+0x4], R5 ;  /* 0x0000040502007986 */ /* 0x000fe2000c101906 */
[----:B------:R-:W-:Y:S05]  /*0800*/  EXIT ;  /* 0x000000000000794d */ /* 0x000fea0003800000 */
.L_x_4:
[----:B------:R-:W-:-:S00]  /*0810*/  BRA `(.L_x_4) ;  /* 0xfffffffc00fc7947 */ /* 0x000fc0000383ffff */
[----:B------:R-:W-:-:S00]  /*0820*/  NOP ;  /* 0x0000000000007918 */ /* 0x000fc00000000000 */
        /* <DEDUP_REMOVED lines=13> */
.L_x_5:


//--------------------- .nv.shared.reserved.0     --------------------------
	.section	.nv.shared.reserved.0,"aw",@nobits
	.weak		__nv_reservedSMEM_offset_0_alias
	.size		__nv_reservedSMEM_offset_0_alias, 0, 64
	.other		__nv_reservedSMEM_offset_0_alias,@"STO_CUDA_RESERVED_SHARED STV_DEFAULT"
__nv_reservedSMEM_offset_0_alias:
	.zero		0
	.zero		64


//--------------------- .nv.constant0._Z6insertPii --------------------------
	.section	.nv.constant0._Z6insertPii,"a",@progbits
	.sectionflags	@""
	.align	4
.nv.constant0._Z6insertPii:
	.zero		908


//--------------------- SYMBOLS --------------------------

	.type		.nv.reservedSmem.offset0,@object
	.size		.nv.reservedSmem.offset0,0x4
